//
// Generated by NVIDIA NVVM Compiler
//
// Compiler Build ID: CL-36424714
// Cuda compilation tools, release 13.0, V13.0.88
// Based on NVVM 20.0.0
//

.version 9.0
.target sm_100
.address_size 64

	// .globl	_Z6kernelPlS_S_S_

.visible .entry _Z6kernelPlS_S_S_(
	.param .u64 .ptr .align 1 _Z6kernelPlS_S_S__param_0,
	.param .u64 .ptr .align 1 _Z6kernelPlS_S_S__param_1,
	.param .u64 .ptr .align 1 _Z6kernelPlS_S_S__param_2,
	.param .u64 .ptr .align 1 _Z6kernelPlS_S_S__param_3
)
{
	.reg .pred 	%p<6>;
	.reg .b32 	%r<5>;
	.reg .b64 	%rd<33>;

	ld.param.u64 	%rd3, [_Z6kernelPlS_S_S__param_0];
	ld.param.u64 	%rd6, [_Z6kernelPlS_S_S__param_1];
	ld.param.u64 	%rd4, [_Z6kernelPlS_S_S__param_2];
	ld.param.u64 	%rd5, [_Z6kernelPlS_S_S__param_3];
	cvta.to.global.u64 	%rd7, %rd6;
	mov.u32 	%r1, %ctaid.x;
	mov.u32 	%r2, %ntid.x;
	mov.u32 	%r3, %tid.x;
	mad.lo.s32 	%r4, %r1, %r2, %r3;
	cvt.u64.u32 	%rd1, %r4;
	ld.global.u64 	%rd8, [%rd7];
	add.s64 	%rd9, %rd8, -3;
	setp.lt.s64 	%p1, %rd9, %rd1;
	@%p1 bra 	$L__BB0_4;
	cvta.to.global.u64 	%rd10, %rd3;
	shl.b64 	%rd11, %rd1, 3;
	add.s64 	%rd12, %rd10, %rd11;
	ld.global.u64 	%rd13, [%rd12+24];
	ld.global.u64 	%rd14, [%rd12+16];
	add.s64 	%rd15, %rd14, %rd13;
	shr.u64 	%rd16, %rd15, 63;
	add.s64 	%rd17, %rd15, %rd16;
	shr.s64 	%rd18, %rd17, 1;
	ld.global.u64 	%rd19, [%rd12+8];
	ld.global.u64 	%rd20, [%rd12];
	add.s64 	%rd21, %rd20, %rd19;
	shr.u64 	%rd22, %rd21, 63;
	add.s64 	%rd23, %rd21, %rd22;
	shr.s64 	%rd24, %rd23, 1;
	sub.s64 	%rd2, %rd18, %rd24;
	sub.s64 	%rd25, %rd13, %rd14;
	setp.ne.s64 	%p2, %rd25, 2;
	sub.s64 	%rd26, %rd19, %rd20;
	setp.ne.s64 	%p3, %rd26, 2;
	or.pred  	%p4, %p2, %p3;
	@%p4 bra 	$L__BB0_4;
	cvta.to.global.u64 	%rd28, %rd5;
	ld.global.u64 	%rd29, [%rd28];
	setp.le.s64 	%p5, %rd2, %rd29;
	@%p5 bra 	$L__BB0_4;
	cvta.to.global.u64 	%rd30, %rd4;
	add.s64 	%rd32, %rd30, %rd11;
	st.global.u64 	[%rd32], %rd2;
$L__BB0_4:
	ret;

}


// ===== COMPILED SASS (sm_100) =====

	.target	sm_100

	.elftype	@"ET_EXEC"


//--------------------- .note.nv.tkinfo           --------------------------
	.section	.note.nv.tkinfo,"",@"SHT_NOTE"
	.sectionflags	@"SHF_NOTE_NV_TKINFO"
	.tkinfo
        /*0018*/ 	.word	0x00000002
        /*0030*/ 	.string	""
        /*0030*/ 	.string	"ptxas"
        /*0030*/ 	.string	"Cuda compilation tools, release 13.0, V13.0.88"
        /*0030*/ 	.string	"Build cuda_13.0.r13.0/compiler.36424714_0"
        /*0030*/ 	.string	"-arch sm_100 -m 64 "



//--------------------- .note.nv.cuinfo           --------------------------
	.section	.note.nv.cuinfo,"",@"SHT_NOTE"
	.sectionflags	@"SHF_NOTE_NV_CUINFO"
        /*0018*/ 	.short	0x0002
        /*001a*/ 	.short	0x0064
        /*001c*/ 	.short	0x0082
	.zero		2


//--------------------- .nv.info                  --------------------------
	.section	.nv.info,"",@"SHT_CUDA_INFO"
	.align	4


	//----- nvinfo : EIATTR_REGCOUNT
	.align		4
        /*0000*/ 	.byte	0x04, 0x2f
        /*0002*/ 	.short	(.L_1 - .L_0)
	.align		4
.L_0:
        /*0004*/ 	.word	index@(_Z6kernelPlS_S_S_)
        /*0008*/ 	.word	0x00000011


	//----- nvinfo : EIATTR_FRAME_SIZE
	.align		4
.L_1:
        /*000c*/ 	.byte	0x04, 0x11
        /*000e*/ 	.short	(.L_3 - .L_2)
	.align		4
.L_2:
        /*0010*/ 	.word	index@(_Z6kernelPlS_S_S_)
        /*0014*/ 	.word	0x00000000


	//----- nvinfo : EIATTR_MIN_STACK_SIZE
	.align		4
.L_3:
        /*0018*/ 	.byte	0x04, 0x12
        /*001a*/ 	.short	(.L_5 - .L_4)
	.align		4
.L_4:
        /*001c*/ 	.word	index@(_Z6kernelPlS_S_S_)
        /*0020*/ 	.word	0x00000000
.L_5:


//--------------------- .nv.compat                --------------------------
	.section	.nv.compat,"",@"SHT_CUDA_COMPAT_INFO"
	.align	4
        /*0000*/ 	.byte	0x02, 0x09, 0x00, 0x00, 0x02, 0x02, 0x01, 0x00, 0x02, 0x05, 0x05, 0x00, 0x03, 0x07, 0x01, 0x01
        /*0010*/ 	.byte	0x02, 0x03, 0x00, 0x00, 0x02, 0x06, 0x01, 0x00, 0x04, 0x0b, 0x08, 0x00, 0x09, 0x00, 0x00, 0x00
        /*0020*/ 	.byte	0x00, 0x00, 0x00, 0x00


//--------------------- .nv.info._Z6kernelPlS_S_S_ --------------------------
	.section	.nv.info._Z6kernelPlS_S_S_,"",@"SHT_CUDA_INFO"
	.sectionflags	@""
	.align	4


	//----- nvinfo : EIATTR_CUDA_API_VERSION
	.align		4
        /*0000*/ 	.byte	0x04, 0x37
        /*0002*/ 	.short	(.L_7 - .L_6)
.L_6:
        /*0004*/ 	.word	0x00000082


	//----- nvinfo : EIATTR_KPARAM_INFO
	.align		4
.L_7:
        /*0008*/ 	.byte	0x04, 0x17
        /*000a*/ 	.short	(.L_9 - .L_8)
.L_8:
        /*000c*/ 	.word	0x00000000
        /*0010*/ 	.short	0x0003
        /*0012*/ 	.short	0x0018
        /*0014*/ 	.byte	0x00, 0xf5, 0x21, 0x00


	//----- nvinfo : EIATTR_KPARAM_INFO
	.align		4
.L_9:
        /*0018*/ 	.byte	0x04, 0x17
        /*001a*/ 	.short	(.L_11 - .L_10)
.L_10:
        /*001c*/ 	.word	0x00000000
        /*0020*/ 	.short	0x0002
        /*0022*/ 	.short	0x0010
        /*0024*/ 	.byte	0x00, 0xf5, 0x21, 0x00


	//----- nvinfo : EIATTR_KPARAM_INFO
	.align		4
.L_11:
        /*0028*/ 	.byte	0x04, 0x17
        /*002a*/ 	.short	(.L_13 - .L_12)
.L_12:
        /*002c*/ 	.word	0x00000000
        /*0030*/ 	.short	0x0001
        /*0032*/ 	.short	0x0008
        /*0034*/ 	.byte	0x00, 0xf5, 0x21, 0x00


	//----- nvinfo : EIATTR_KPARAM_INFO
	.align		4
.L_13:
        /*0038*/ 	.byte	0x04, 0x17
        /*003a*/ 	.short	(.L_15 - .L_14)
.L_14:
        /*003c*/ 	.word	0x00000000
        /*0040*/ 	.short	0x0000
        /*0042*/ 	.short	0x0000
        /*0044*/ 	.byte	0x00, 0xf5, 0x21, 0x00


	//----- nvinfo : EIATTR_SPARSE_MMA_MASK
	.align		4
.L_15:
        /*0048*/ 	.byte	0x03, 0x50
        /*004a*/ 	.short	0x0000


	//----- nvinfo : EIATTR_MAXREG_COUNT
	.align		4
        /*004c*/ 	.byte	0x03, 0x1b
        /*004e*/ 	.short	0x00ff


	//----- nvinfo : EIATTR_MERCURY_ISA_VERSION
	.align		4
        /*0050*/ 	.byte	0x03, 0x5f
        /*0052*/ 	.short	0x0101


	//----- nvinfo : EIATTR_VRC_CTA_INIT_COUNT
	.align		4
        /*0054*/ 	.byte	0x02, 0x4a
	.zero		1
	.zero		1


	//----- nvinfo : EIATTR_EXIT_INSTR_OFFSETS
	.align		4
        /*0058*/ 	.byte	0x04, 0x1c
        /*005a*/ 	.short	(.L_17 - .L_16)


	//   ....[0]....
.L_16:
        /*005c*/ 	.word	0x000000c0


	//   ....[1]....
        /*0060*/ 	.word	0x000001e0


	//   ....[2]....
        /*0064*/ 	.word	0x00000310


	//   ....[3]....
        /*0068*/ 	.word	0x00000360


	//----- nvinfo : EIATTR_CBANK_PARAM_SIZE
	.align		4
.L_17:
        /*006c*/ 	.byte	0x03, 0x19
        /*006e*/ 	.short	0x0020


	//----- nvinfo : EIATTR_PARAM_CBANK
	.align		4
        /*0070*/ 	.byte	0x04, 0x0a
        /*0072*/ 	.short	(.L_19 - .L_18)
	.align		4
.L_18:
        /*0074*/ 	.word	index@(.nv.constant0._Z6kernelPlS_S_S_)
        /*0078*/ 	.short	0x0380
        /*007a*/ 	.short	0x0020


	//----- nvinfo : EIATTR_SW_WAR
	.align		4
.L_19:
        /*007c*/ 	.byte	0x04, 0x36
        /*007e*/ 	.short	(.L_21 - .L_20)
.L_20:
        /*0080*/ 	.word	0x00000008
.L_21:


//--------------------- .nv.callgraph             --------------------------
	.section	.nv.callgraph,"",@"SHT_CUDA_CALLGRAPH"
	.align	4
	.sectionentsize	8
	.align		4
        /*0000*/ 	.word	0x00000000
	.align		4
        /*0004*/ 	.word	0xffffffff
	.align		4
        /*0008*/ 	.word	0x00000000
	.align		4
        /*000c*/ 	.word	0xfffffffe
	.align		4
        /*0010*/ 	.word	0x00000000
	.align		4
        /*0014*/ 	.word	0xfffffffd
	.align		4
        /*0018*/ 	.word	0x00000000
	.align		4
        /*001c*/ 	.word	0xfffffffc


//--------------------- .text._Z6kernelPlS_S_S_   --------------------------
	.section	.text._Z6kernelPlS_S_S_,"ax",@progbits
	.align	128
        .global         _Z6kernelPlS_S_S_
        .type           _Z6kernelPlS_S_S_,@function
        .size           _Z6kernelPlS_S_S_,(.L_x_1 - _Z6kernelPlS_S_S_)
        .other          _Z6kernelPlS_S_S_,@"STO_CUDA_ENTRY STV_DEFAULT"
_Z6kernelPlS_S_S_:
.text._Z6kernelPlS_S_S_:
[----:B------:R-:W-:Y:S08]  /*0000*/  LDC R1, c[0x0][0x37c] ;  /* 0x0000df00ff017b82 */ /* 0x000ff00000000800 */
[----:B------:R-:W0:Y:S01]  /*0010*/  LDC.64 R2, c[0x0][0x388] ;  /* 0x0000e200ff027b82 */ /* 0x000e220000000a00 */
[----:B------:R-:W0:Y:S02]  /*0020*/  LDCU.64 UR4, c[0x0][0x358] ;  /* 0x00006b00ff0477ac */ /* 0x000e240008000a00 */
[----:B0-----:R-:W2:Y:S05]  /*0030*/  LDG.E.64 R2, desc[UR4][R2.64] ;  /* 0x0000000402027981 */ /* 0x001eaa000c1e1b00 */
[----:B------:R-:W0:Y:S01]  /*0040*/  S2UR UR6, SR_CTAID.X ;  /* 0x00000000000679c3 */ /* 0x000e220000002500 */
[----:B------:R-:W0:Y:S07]  /*0050*/  S2R R5, SR_TID.X ;  /* 0x0000000000057919 */ /* 0x000e2e0000002100 */
[----:B------:R-:W0:Y:S02]  /*0060*/  LDC R0, c[0x0][0x360] ;  /* 0x0000d800ff007b82 */ /* 0x000e240000000800 */
[----:B0-----:R-:W-:Y:S01]  /*0070*/  IMAD R0, R0, UR6, R5 ;  /* 0x0000000600007c24 */ /* 0x001fe2000f8e0205 */
[----:B--2---:R-:W-:-:S04]  /*0080*/  IADD3 R5, P0, PT, R2, -0x3, RZ ;  /* 0xfffffffd02057810 */ /* 0x004fc80007f1e0ff */
[----:B------:R-:W-:Y:S02]  /*0090*/  IADD3.X R4, PT, PT, R3, -0x1, RZ, P0, !PT ;  /* 0xffffffff03047810 */ /* 0x000fe400007fe4ff */
[----:B------:R-:W-:-:S04]  /*00a0*/  ISETP.GE.U32.AND P0, PT, R5, R0, PT ;  /* 0x000000000500720c */ /* 0x000fc80003f06070 */
[----:B------:R-:W-:-:S13]  /*00b0*/  ISETP.GE.AND.EX P0, PT, R4, RZ, PT, P0 ;  /* 0x000000ff0400720c */ /* 0x000fda0003f06300 */
[----:B------:R-:W-:Y:S05]  /*00c0*/  @!P0 EXIT ;  /* 0x000000000000894d */ /* 0x000fea0003800000 */
[----:B------:R-:W0:Y:S01]  /*00d0*/  LDCU.64 UR6, c[0x0][0x380] ;  /* 0x00007000ff0677ac */ /* 0x000e220008000a00 */
[----:B------:R-:W-:Y:S01]  /*00e0*/  IMAD.SHL.U32 R2, R0, 0x8, RZ ;  /* 0x0000000800027824 */ /* 0x000fe200078e00ff */
[----:B------:R-:W-:-:S04]  /*00f0*/  SHF.R.U32.HI R0, RZ, 0x1d, R0 ;  /* 0x0000001dff007819 */ /* 0x000fc80000011600 */
[----:B0-----:R-:W-:-:S04]  /*0100*/  IADD3 R4, P0, PT, R2, UR6, RZ ;  /* 0x0000000602047c10 */ /* 0x001fc8000ff1e0ff */
[----:B------:R-:W-:-:S05]  /*0110*/  IADD3.X R5, PT, PT, R0, UR7, RZ, P0, !PT ;  /* 0x0000000700057c10 */ /* 0x000fca00087fe4ff */
[----:B------:R-:W2:Y:S04]  /*0120*/  LDG.E.64 R8, desc[UR4][R4.64+0x8] ;  /* 0x0000080404087981 */ /* 0x000ea8000c1e1b00 */
[----:B------:R-:W2:Y:S04]  /*0130*/  LDG.E.64 R6, desc[UR4][R4.64] ;  /* 0x0000000404067981 */ /* 0x000ea8000c1e1b00 */
[----:B------:R-:W3:Y:S04]  /*0140*/  LDG.E.64 R10, desc[UR4][R4.64+0x18] ;  /* 0x00001804040a7981 */ /* 0x000ee8000c1e1b00 */
[----:B------:R-:W3:Y:S01]  /*0150*/  LDG.E.64 R12, desc[UR4][R4.64+0x10] ;  /* 0x00001004040c7981 */ /* 0x000ee2000c1e1b00 */
[----:B--2---:R-:W-:-:S04]  /*0160*/  IADD3 R3, P0, PT, R8, -R6, RZ ;  /* 0x8000000608037210 */ /* 0x004fc80007f1e0ff */
[----:B------:R-:W-:Y:S01]  /*0170*/  ISETP.NE.U32.AND P1, PT, R3, 0x2, PT ;  /* 0x000000020300780c */ /* 0x000fe20003f25070 */
[----:B------:R-:W-:Y:S01]  /*0180*/  IMAD.X R3, R9, 0x1, ~R7, P0 ;  /* 0x0000000109037824 */ /* 0x000fe200000e0e07 */
[----:B---3--:R-:W-:-:S04]  /*0190*/  IADD3 R14, P2, PT, R10, -R12, RZ ;  /* 0x8000000c0a0e7210 */ /* 0x008fc80007f5e0ff */
[----:B------:R-:W-:Y:S02]  /*01a0*/  ISETP.NE.AND.EX P1, PT, R3, RZ, PT, P1 ;  /* 0x000000ff0300720c */ /* 0x000fe40003f25310 */
[----:B------:R-:W-:Y:S01]  /*01b0*/  ISETP.NE.U32.AND P0, PT, R14, 0x2, PT ;  /* 0x000000020e00780c */ /* 0x000fe20003f05070 */
[----:B------:R-:W-:-:S05]  /*01c0*/  IMAD.X R14, R11, 0x1, ~R13, P2 ;  /* 0x000000010b0e7824 */ /* 0x000fca00010e0e0d */
[----:B------:R-:W-:-:S13]  /*01d0*/  ISETP.NE.OR.EX P0, PT, R14, RZ, P1, P0 ;  /* 0x000000ff0e00720c */ /* 0x000fda0000f05700 */
[----:B------:R-:W-:Y:S05]  /*01e0*/  @P0 EXIT ;  /* 0x000000000000094d */ /* 0x000fea0003800000 */
[----:B------:R-:W0:Y:S02]  /*01f0*/  LDC.64 R4, c[0x0][0x398] ;  /* 0x0000e600ff047b82 */ /* 0x000e240000000a00 */
[----:B0-----:R-:W2:Y:S01]  /*0200*/  LDG.E.64 R4, desc[UR4][R4.64] ;  /* 0x0000000404047981 */ /* 0x001ea2000c1e1b00 */
[----:B------:R-:W-:Y:S02]  /*0210*/  IADD3 R10, P0, PT, R10, R12, RZ ;  /* 0x0000000c0a0a7210 */ /* 0x000fe40007f1e0ff */
[----:B------:R-:W-:-:S03]  /*0220*/  IADD3 R6, P1, PT, R8, R6, RZ ;  /* 0x0000000608067210 */ /* 0x000fc60007f3e0ff */
[----:B------:R-:W-:Y:S02]  /*0230*/  IMAD.X R11, R11, 0x1, R13, P0 ;  /* 0x000000010b0b7824 */ /* 0x000fe400000e060d */
[----:B------:R-:W-:-:S03]  /*0240*/  IMAD.X R3, R9, 0x1, R7, P1 ;  /* 0x0000000109037824 */ /* 0x000fc600008e0607 */
[----:B------:R-:W-:Y:S02]  /*0250*/  LEA.HI R7, P0, R11, R10, RZ, 0x1 ;  /* 0x0000000a0b077211 */ /* 0x000fe400078108ff */
[----:B------:R-:W-:-:S03]  /*0260*/  LEA.HI R6, P1, R3, R6, RZ, 0x1 ;  /* 0x0000000603067211 */ /* 0x000fc600078308ff */
[----:B------:R-:W-:Y:S02]  /*0270*/  IMAD.X R8, RZ, RZ, R11, P0 ;  /* 0x000000ffff087224 */ /* 0x000fe400000e060b */
[----:B------:R-:W-:-:S03]  /*0280*/  IMAD.X R3, RZ, RZ, R3, P1 ;  /* 0x000000ffff037224 */ /* 0x000fc600008e0603 */
[--C-:B------:R-:W-:Y:S02]  /*0290*/  SHF.R.S64 R7, R7, 0x1, R8.reuse ;  /* 0x0000000107077819 */ /* 0x100fe40000001008 */
[--C-:B------:R-:W-:Y:S02]  /*02a0*/  SHF.R.S64 R6, R6, 0x1, R3.reuse ;  /* 0x0000000106067819 */ /* 0x100fe40000001003 */
[----:B------:R-:W-:Y:S02]  /*02b0*/  SHF.R.S32.HI R8, RZ, 0x1, R8 ;  /* 0x00000001ff087819 */ /* 0x000fe40000011408 */
[----:B------:R-:W-:Y:S02]  /*02c0*/  IADD3 R6, P0, PT, -R6, R7, RZ ;  /* 0x0000000706067210 */ /* 0x000fe40007f1e1ff */
[----:B------:R-:W-:-:S05]  /*02d0*/  SHF.R.S32.HI R3, RZ, 0x1, R3 ;  /* 0x00000001ff037819 */ /* 0x000fca0000011403 */
[----:B------:R-:W-:Y:S01]  /*02e0*/  IMAD.X R7, R8, 0x1, ~R3, P0 ;  /* 0x0000000108077824 */ /* 0x000fe200000e0e03 */
[----:B--2---:R-:W-:-:S04]  /*02f0*/  ISETP.GT.U32.AND P0, PT, R6, R4, PT ;  /* 0x000000040600720c */ /* 0x004fc80003f04070 */
[----:B------:R-:W-:-:S13]  /*0300*/  ISETP.GT.AND.EX P0, PT, R7, R5, PT, P0 ;  /* 0x000000050700720c */ /* 0x000fda0003f04300 */
[----:B------:R-:W-:Y:S05]  /*0310*/  @!P0 EXIT ;  /* 0x000000000000894d */ /* 0x000fea0003800000 */
[----:B------:R-:W0:Y:S02]  /*0320*/  LDCU.64 UR6, c[0x0][0x390] ;  /* 0x00007200ff0677ac */ /* 0x000e240008000a00 */
[----:B0-----:R-:W-:-:S04]  /*0330*/  IADD3 R2, P0, PT, R2, UR6, RZ ;  /* 0x0000000602027c10 */ /* 0x001fc8000ff1e0ff */
[----:B------:R-:W-:-:S05]  /*0340*/  IADD3.X R3, PT, PT, R0, UR7, RZ, P0, !PT ;  /* 0x0000000700037c10 */ /* 0x000fca00087fe4ff */
[----:B------:R-:W-:Y:S01]  /*0350*/  STG.E.64 desc[UR4][R2.64], R6 ;  /* 0x0000000602007986 */ /* 0x000fe2000c101b04 */
[----:B------:R-:W-:Y:S05]  /*0360*/  EXIT ;  /* 0x000000000000794d */ /* 0x000fea0003800000 */
.L_x_0:
[----:B------:R-:W-:-:S00]  /*0370*/  BRA `(.L_x_0) ;  /* 0xfffffffc00fc7947 */ /* 0x000fc0000383ffff */
[----:B------:R-:W-:-:S00]  /*0380*/  NOP ;  /* 0x0000000000007918 */ /* 0x000fc00000000000 */
[----:B------:R-:W-:-:S00]  /*0390*/  NOP ;  /* 0x0000000000007918 */ /* 0x000fc00000000000 */
[----:B------:R-:W-:-:S00]  /*03a0*/  NOP ;  /* 0x0000000000007918 */ /* 0x000fc00000000000 */
[----:B------:R-:W-:-:S00]  /*03b0*/  NOP ;  /* 0x0000000000007918 */ /* 0x000fc00000000000 */
[----:B------:R-:W-:-:S00]  /*03c0*/  NOP ;  /* 0x0000000000007918 */ /* 0x000fc00000000000 */
[----:B------:R-:W-:-:S00]  /*03d0*/  NOP ;  /* 0x0000000000007918 */ /* 0x000fc00000000000 */
[----:B------:R-:W-:-:S00]  /*03e0*/  NOP ;  /* 0x0000000000007918 */ /* 0x000fc00000000000 */
[----:B------:R-:W-:-:S00]  /*03f0*/  NOP ;  /* 0x0000000000007918 */ /* 0x000fc00000000000 */
.L_x_1:


//--------------------- .nv.shared.reserved.0     --------------------------
	.section	.nv.shared.reserved.0,"aw",@nobits
	.weak		__nv_reservedSMEM_offset_0_alias
	.size		__nv_reservedSMEM_offset_0_alias, 0, 64
	.other		__nv_reservedSMEM_offset_0_alias,@"STO_CUDA_RESERVED_SHARED STV_DEFAULT"
__nv_reservedSMEM_offset_0_alias:
	.zero		0
	.zero		64


//--------------------- .nv.constant0._Z6kernelPlS_S_S_ --------------------------
	.section	.nv.constant0._Z6kernelPlS_S_S_,"a",@progbits
	.sectionflags	@""
	.align	4
.nv.constant0._Z6kernelPlS_S_S_:
	.zero		928


//--------------------- SYMBOLS --------------------------

	.type		.nv.reservedSmem.offset0,@object
	.size		.nv.reservedSmem.offset0,0x4
